//
// Generated by NVIDIA NVVM Compiler
//
// Compiler Build ID: CL-36424714
// Cuda compilation tools, release 13.0, V13.0.88
// Based on NVVM 20.0.0
//

.version 9.0
.target sm_100
.address_size 64

	// .globl	_Z6threadPiS_

.visible .entry _Z6threadPiS_(
	.param .u64 .ptr .align 1 _Z6threadPiS__param_0,
	.param .u64 .ptr .align 1 _Z6threadPiS__param_1
)
{
	.reg .b32 	%r<4>;
	.reg .b64 	%rd<9>;

	ld.param.u64 	%rd1, [_Z6threadPiS__param_0];
	ld.param.u64 	%rd2, [_Z6threadPiS__param_1];
	cvta.to.global.u64 	%rd3, %rd1;
	cvta.to.global.u64 	%rd4, %rd2;
	mov.u32 	%r1, %tid.x;
	mul.wide.u32 	%rd5, %r1, 4;
	add.s64 	%rd6, %rd4, %rd5;
	ld.global.u32 	%r2, [%rd6];
	mul.wide.s32 	%rd7, %r2, 4;
	add.s64 	%rd8, %rd3, %rd7;
	atom.global.add.u32 	%r3, [%rd8], 1;
	ret;

}


// ===== COMPILED SASS (sm_100) =====

	.target	sm_100

	.elftype	@"ET_EXEC"


//--------------------- .note.nv.tkinfo           --------------------------
	.section	.note.nv.tkinfo,"",@"SHT_NOTE"
	.sectionflags	@"SHF_NOTE_NV_TKINFO"
	.tkinfo
        /*0018*/ 	.word	0x00000002
        /*0030*/ 	.string	""
        /*0030*/ 	.string	"ptxas"
        /*0030*/ 	.string	"Cuda compilation tools, release 13.0, V13.0.88"
        /*0030*/ 	.string	"Build cuda_13.0.r13.0/compiler.36424714_0"
        /*0030*/ 	.string	"-arch sm_100 -m 64 "



//--------------------- .note.nv.cuinfo           --------------------------
	.section	.note.nv.cuinfo,"",@"SHT_NOTE"
	.sectionflags	@"SHF_NOTE_NV_CUINFO"
        /*0018*/ 	.short	0x0002
        /*001a*/ 	.short	0x0064
        /*001c*/ 	.short	0x0082
	.zero		2


//--------------------- .nv.info                  --------------------------
	.section	.nv.info,"",@"SHT_CUDA_INFO"
	.align	4


	//----- nvinfo : EIATTR_REGCOUNT
	.align		4
        /*0000*/ 	.byte	0x04, 0x2f
        /*0002*/ 	.short	(.L_1 - .L_0)
	.align		4
.L_0:
        /*0004*/ 	.word	index@(_Z6threadPiS_)
        /*0008*/ 	.word	0x0000000a


	//----- nvinfo : EIATTR_FRAME_SIZE
	.align		4
.L_1:
        /*000c*/ 	.byte	0x04, 0x11
        /*000e*/ 	.short	(.L_3 - .L_2)
	.align		4
.L_2:
        /*0010*/ 	.word	index@(_Z6threadPiS_)
        /*0014*/ 	.word	0x00000000


	//----- nvinfo : EIATTR_MIN_STACK_SIZE
	.align		4
.L_3:
        /*0018*/ 	.byte	0x04, 0x12
        /*001a*/ 	.short	(.L_5 - .L_4)
	.align		4
.L_4:
        /*001c*/ 	.word	index@(_Z6threadPiS_)
        /*0020*/ 	.word	0x00000000
.L_5:


//--------------------- .nv.compat                --------------------------
	.section	.nv.compat,"",@"SHT_CUDA_COMPAT_INFO"
	.align	4
        /*0000*/ 	.byte	0x02, 0x09, 0x00, 0x00, 0x02, 0x02, 0x01, 0x00, 0x02, 0x05, 0x05, 0x00, 0x03, 0x07, 0x01, 0x01
        /*0010*/ 	.byte	0x02, 0x03, 0x00, 0x00, 0x02, 0x06, 0x01, 0x00, 0x04, 0x0b, 0x08, 0x00, 0x09, 0x00, 0x00, 0x00
        /*0020*/ 	.byte	0x00, 0x00, 0x00, 0x00


//--------------------- .nv.info._Z6threadPiS_    --------------------------
	.section	.nv.info._Z6threadPiS_,"",@"SHT_CUDA_INFO"
	.sectionflags	@""
	.align	4


	//----- nvinfo : EIATTR_CUDA_API_VERSION
	.align		4
        /*0000*/ 	.byte	0x04, 0x37
        /*0002*/ 	.short	(.L_7 - .L_6)
.L_6:
        /*0004*/ 	.word	0x00000082


	//----- nvinfo : EIATTR_KPARAM_INFO
	.align		4
.L_7:
        /*0008*/ 	.byte	0x04, 0x17
        /*000a*/ 	.short	(.L_9 - .L_8)
.L_8:
        /*000c*/ 	.word	0x00000000
        /*0010*/ 	.short	0x0001
        /*0012*/ 	.short	0x0008
        /*0014*/ 	.byte	0x00, 0xf5, 0x21, 0x00


	//----- nvinfo : EIATTR_KPARAM_INFO
	.align		4
.L_9:
        /*0018*/ 	.byte	0x04, 0x17
        /*001a*/ 	.short	(.L_11 - .L_10)
.L_10:
        /*001c*/ 	.word	0x00000000
        /*0020*/ 	.short	0x0000
        /*0022*/ 	.short	0x0000
        /*0024*/ 	.byte	0x00, 0xf5, 0x21, 0x00


	//----- nvinfo : EIATTR_SPARSE_MMA_MASK
	.align		4
.L_11:
        /*0028*/ 	.byte	0x03, 0x50
        /*002a*/ 	.short	0x0000


	//----- nvinfo : EIATTR_MAXREG_COUNT
	.align		4
        /*002c*/ 	.byte	0x03, 0x1b
        /*002e*/ 	.short	0x00ff


	//----- nvinfo : EIATTR_MERCURY_ISA_VERSION
	.align		4
        /*0030*/ 	.byte	0x03, 0x5f
        /*0032*/ 	.short	0x0101


	//----- nvinfo : EIATTR_VRC_CTA_INIT_COUNT
	.align		4
        /*0034*/ 	.byte	0x02, 0x4a
	.zero		1
	.zero		1


	//----- nvinfo : EIATTR_EXIT_INSTR_OFFSETS
	.align		4
        /*0038*/ 	.byte	0x04, 0x1c
        /*003a*/ 	.short	(.L_13 - .L_12)


	//   ....[0]....
.L_12:
        /*003c*/ 	.word	0x000000a0


	//----- nvinfo : EIATTR_CBANK_PARAM_SIZE
	.align		4
.L_13:
        /*0040*/ 	.byte	0x03, 0x19
        /*0042*/ 	.short	0x0010


	//----- nvinfo : EIATTR_PARAM_CBANK
	.align		4
        /*0044*/ 	.byte	0x04, 0x0a
        /*0046*/ 	.short	(.L_15 - .L_14)
	.align		4
.L_14:
        /*0048*/ 	.word	index@(.nv.constant0._Z6threadPiS_)
        /*004c*/ 	.short	0x0380
        /*004e*/ 	.short	0x0010


	//----- nvinfo : EIATTR_SW_WAR
	.align		4
.L_15:
        /*0050*/ 	.byte	0x04, 0x36
        /*0052*/ 	.short	(.L_17 - .L_16)
.L_16:
        /*0054*/ 	.word	0x00000008
.L_17:


//--------------------- .nv.callgraph             --------------------------
	.section	.nv.callgraph,"",@"SHT_CUDA_CALLGRAPH"
	.align	4
	.sectionentsize	8
	.align		4
        /*0000*/ 	.word	0x00000000
	.align		4
        /*0004*/ 	.word	0xffffffff
	.align		4
        /*0008*/ 	.word	0x00000000
	.align		4
        /*000c*/ 	.word	0xfffffffe
	.align		4
        /*0010*/ 	.word	0x00000000
	.align		4
        /*0014*/ 	.word	0xfffffffd
	.align		4
        /*0018*/ 	.word	0x00000000
	.align		4
        /*001c*/ 	.word	0xfffffffc


//--------------------- .text._Z6threadPiS_       --------------------------
	.section	.text._Z6threadPiS_,"ax",@progbits
	.align	128
        .global         _Z6threadPiS_
        .type           _Z6threadPiS_,@function
        .size           _Z6threadPiS_,(.L_x_1 - _Z6threadPiS_)
        .other          _Z6threadPiS_,@"STO_CUDA_ENTRY STV_DEFAULT"
_Z6threadPiS_:
.text._Z6threadPiS_:
[----:B------:R-:W-:Y:S01]  /*0000*/  LDC R1, c[0x0][0x37c] ;  /* 0x0000df00ff017b82 */ /* 0x000fe20000000800 */
[----:B------:R-:W0:Y:S07]  /*0010*/  S2R R5, SR_TID.X ;  /* 0x0000000000057919 */ /* 0x000e2e0000002100 */
[----:B------:R-:W0:Y:S01]  /*0020*/  LDC.64 R2, c[0x0][0x388] ;  /* 0x0000e200ff027b82 */ /* 0x000e220000000a00 */
[----:B------:R-:W1:Y:S01]  /*0030*/  LDCU.64 UR4, c[0x0][0x358] ;  /* 0x00006b00ff0477ac */ /* 0x000e620008000a00 */
[----:B0-----:R-:W-:-:S06]  /*0040*/  IMAD.WIDE.U32 R2, R5, 0x4, R2 ;  /* 0x0000000405027825 */ /* 0x001fcc00078e0002 */
[----:B------:R-:W0:Y:S01]  /*0050*/  LDC.64 R4, c[0x0][0x380] ;  /* 0x0000e000ff047b82 */ /* 0x000e220000000a00 */
[----:B-1----:R-:W0:Y:S01]  /*0060*/  LDG.E R3, desc[UR4][R2.64] ;  /* 0x0000000402037981 */ /* 0x002e22000c1e1900 */
[----:B------:R-:W-:Y:S02]  /*0070*/  HFMA2 R7, -RZ, RZ, 0, 5.9604644775390625e-08 ;  /* 0x00000001ff077431 */ /* 0x000fe400000001ff */
[----:B0-----:R-:W-:-:S05]  /*0080*/  IMAD.WIDE R4, R3, 0x4, R4 ;  /* 0x0000000403047825 */ /* 0x001fca00078e0204 */
[----:B------:R-:W-:Y:S01]  /*0090*/  REDG.E.ADD.STRONG.GPU desc[UR4][R4.64], R7 ;  /* 0x000000070400798e */ /* 0x000fe2000c12e104 */
[----:B------:R-:W-:Y:S05]  /*00a0*/  EXIT ;  /* 0x000000000000794d */ /* 0x000fea0003800000 */
.L_x_0:
[----:B------:R-:W-:-:S00]  /*00b0*/  BRA `(.L_x_0) ;  /* 0xfffffffc00fc7947 */ /* 0x000fc0000383ffff */
[----:B------:R-:W-:-:S00]  /*00c0*/  NOP ;  /* 0x0000000000007918 */ /* 0x000fc00000000000 */
        /* <DEDUP_REMOVED lines=11> */
.L_x_1:


//--------------------- .nv.shared.reserved.0     --------------------------
	.section	.nv.shared.reserved.0,"aw",@nobits
	.weak		__nv_reservedSMEM_offset_0_alias
	.size		__nv_reservedSMEM_offset_0_alias, 0, 64
	.other		__nv_reservedSMEM_offset_0_alias,@"STO_CUDA_RESERVED_SHARED STV_DEFAULT"
__nv_reservedSMEM_offset_0_alias:
	.zero		0
	.zero		64


//--------------------- .nv.constant0._Z6threadPiS_ --------------------------
	.section	.nv.constant0._Z6threadPiS_,"a",@progbits
	.sectionflags	@""
	.align	4
.nv.constant0._Z6threadPiS_:
	.zero		912


//--------------------- SYMBOLS --------------------------

	.type		.nv.reservedSmem.offset0,@object
	.size		.nv.reservedSmem.offset0,0x4
